//
// Generated by NVIDIA NVVM Compiler
//
// Compiler Build ID: CL-36424714
// Cuda compilation tools, release 13.0, V13.0.88
// Based on NVVM 20.0.0
//

.version 9.0
.target sm_100
.address_size 64

	// .globl	_Z26matrixMultiplicationKernelPfS_S_

.visible .entry _Z26matrixMultiplicationKernelPfS_S_(
	.param .u64 .ptr .align 1 _Z26matrixMultiplicationKernelPfS_S__param_0,
	.param .u64 .ptr .align 1 _Z26matrixMultiplicationKernelPfS_S__param_1,
	.param .u64 .ptr .align 1 _Z26matrixMultiplicationKernelPfS_S__param_2
)
{
	.reg .pred 	%p<4>;
	.reg .b32 	%r<12>;
	.reg .b32 	%f<61>;
	.reg .b64 	%rd<13>;

	ld.param.u64 	%rd1, [_Z26matrixMultiplicationKernelPfS_S__param_0];
	ld.param.u64 	%rd2, [_Z26matrixMultiplicationKernelPfS_S__param_1];
	ld.param.u64 	%rd3, [_Z26matrixMultiplicationKernelPfS_S__param_2];
	mov.u32 	%r3, %ctaid.x;
	mov.u32 	%r4, %ntid.x;
	mov.u32 	%r5, %tid.x;
	mad.lo.s32 	%r1, %r3, %r4, %r5;
	mov.u32 	%r6, %ctaid.y;
	mov.u32 	%r7, %ntid.y;
	mov.u32 	%r8, %tid.y;
	mad.lo.s32 	%r9, %r6, %r7, %r8;
	setp.gt.s32 	%p1, %r1, 19;
	setp.gt.u32 	%p2, %r9, 19;
	or.pred  	%p3, %p1, %p2;
	@%p3 bra 	$L__BB0_2;
	cvta.to.global.u64 	%rd4, %rd3;
	cvta.to.global.u64 	%rd5, %rd1;
	cvta.to.global.u64 	%rd6, %rd2;
	mul.lo.s32 	%r10, %r1, 20;
	mul.wide.s32 	%rd7, %r10, 4;
	add.s64 	%rd8, %rd5, %rd7;
	ld.global.f32 	%f1, [%rd8];
	mul.wide.u32 	%rd9, %r9, 4;
	add.s64 	%rd10, %rd6, %rd9;
	ld.global.f32 	%f2, [%rd10];
	fma.rn.f32 	%f3, %f1, %f2, 0f00000000;
	ld.global.f32 	%f4, [%rd8+4];
	ld.global.f32 	%f5, [%rd10+80];
	fma.rn.f32 	%f6, %f4, %f5, %f3;
	ld.global.f32 	%f7, [%rd8+8];
	ld.global.f32 	%f8, [%rd10+160];
	fma.rn.f32 	%f9, %f7, %f8, %f6;
	ld.global.f32 	%f10, [%rd8+12];
	ld.global.f32 	%f11, [%rd10+240];
	fma.rn.f32 	%f12, %f10, %f11, %f9;
	ld.global.f32 	%f13, [%rd8+16];
	ld.global.f32 	%f14, [%rd10+320];
	fma.rn.f32 	%f15, %f13, %f14, %f12;
	ld.global.f32 	%f16, [%rd8+20];
	ld.global.f32 	%f17, [%rd10+400];
	fma.rn.f32 	%f18, %f16, %f17, %f15;
	ld.global.f32 	%f19, [%rd8+24];
	ld.global.f32 	%f20, [%rd10+480];
	fma.rn.f32 	%f21, %f19, %f20, %f18;
	ld.global.f32 	%f22, [%rd8+28];
	ld.global.f32 	%f23, [%rd10+560];
	fma.rn.f32 	%f24, %f22, %f23, %f21;
	ld.global.f32 	%f25, [%rd8+32];
	ld.global.f32 	%f26, [%rd10+640];
	fma.rn.f32 	%f27, %f25, %f26, %f24;
	ld.global.f32 	%f28, [%rd8+36];
	ld.global.f32 	%f29, [%rd10+720];
	fma.rn.f32 	%f30, %f28, %f29, %f27;
	ld.global.f32 	%f31, [%rd8+40];
	ld.global.f32 	%f32, [%rd10+800];
	fma.rn.f32 	%f33, %f31, %f32, %f30;
	ld.global.f32 	%f34, [%rd8+44];
	ld.global.f32 	%f35, [%rd10+880];
	fma.rn.f32 	%f36, %f34, %f35, %f33;
	ld.global.f32 	%f37, [%rd8+48];
	ld.global.f32 	%f38, [%rd10+960];
	fma.rn.f32 	%f39, %f37, %f38, %f36;
	ld.global.f32 	%f40, [%rd8+52];
	ld.global.f32 	%f41, [%rd10+1040];
	fma.rn.f32 	%f42, %f40, %f41, %f39;
	ld.global.f32 	%f43, [%rd8+56];
	ld.global.f32 	%f44, [%rd10+1120];
	fma.rn.f32 	%f45, %f43, %f44, %f42;
	ld.global.f32 	%f46, [%rd8+60];
	ld.global.f32 	%f47, [%rd10+1200];
	fma.rn.f32 	%f48, %f46, %f47, %f45;
	ld.global.f32 	%f49, [%rd8+64];
	ld.global.f32 	%f50, [%rd10+1280];
	fma.rn.f32 	%f51, %f49, %f50, %f48;
	ld.global.f32 	%f52, [%rd8+68];
	ld.global.f32 	%f53, [%rd10+1360];
	fma.rn.f32 	%f54, %f52, %f53, %f51;
	ld.global.f32 	%f55, [%rd8+72];
	ld.global.f32 	%f56, [%rd10+1440];
	fma.rn.f32 	%f57, %f55, %f56, %f54;
	ld.global.f32 	%f58, [%rd8+76];
	ld.global.f32 	%f59, [%rd10+1520];
	fma.rn.f32 	%f60, %f58, %f59, %f57;
	add.s32 	%r11, %r10, %r9;
	mul.wide.s32 	%rd11, %r11, 4;
	add.s64 	%rd12, %rd4, %rd11;
	st.global.f32 	[%rd12], %f60;
$L__BB0_2:
	ret;

}


// ===== COMPILED SASS (sm_100) =====

	.target	sm_100

	.elftype	@"ET_EXEC"


//--------------------- .note.nv.tkinfo           --------------------------
	.section	.note.nv.tkinfo,"",@"SHT_NOTE"
	.sectionflags	@"SHF_NOTE_NV_TKINFO"
	.tkinfo
        /*0018*/ 	.word	0x00000002
        /*0030*/ 	.string	""
        /*0030*/ 	.string	"ptxas"
        /*0030*/ 	.string	"Cuda compilation tools, release 13.0, V13.0.88"
        /*0030*/ 	.string	"Build cuda_13.0.r13.0/compiler.36424714_0"
        /*0030*/ 	.string	"-arch sm_100 -m 64 "



//--------------------- .note.nv.cuinfo           --------------------------
	.section	.note.nv.cuinfo,"",@"SHT_NOTE"
	.sectionflags	@"SHF_NOTE_NV_CUINFO"
        /*0018*/ 	.short	0x0002
        /*001a*/ 	.short	0x0064
        /*001c*/ 	.short	0x0082
	.zero		2


//--------------------- .nv.info                  --------------------------
	.section	.nv.info,"",@"SHT_CUDA_INFO"
	.align	4


	//----- nvinfo : EIATTR_REGCOUNT
	.align		4
        /*0000*/ 	.byte	0x04, 0x2f
        /*0002*/ 	.short	(.L_1 - .L_0)
	.align		4
.L_0:
        /*0004*/ 	.word	index@(_Z26matrixMultiplicationKernelPfS_S_)
        /*0008*/ 	.word	0x00000020


	//----- nvinfo : EIATTR_FRAME_SIZE
	.align		4
.L_1:
        /*000c*/ 	.byte	0x04, 0x11
        /*000e*/ 	.short	(.L_3 - .L_2)
	.align		4
.L_2:
        /*0010*/ 	.word	index@(_Z26matrixMultiplicationKernelPfS_S_)
        /*0014*/ 	.word	0x00000000


	//----- nvinfo : EIATTR_MIN_STACK_SIZE
	.align		4
.L_3:
        /*0018*/ 	.byte	0x04, 0x12
        /*001a*/ 	.short	(.L_5 - .L_4)
	.align		4
.L_4:
        /*001c*/ 	.word	index@(_Z26matrixMultiplicationKernelPfS_S_)
        /*0020*/ 	.word	0x00000000
.L_5:


//--------------------- .nv.compat                --------------------------
	.section	.nv.compat,"",@"SHT_CUDA_COMPAT_INFO"
	.align	4
        /*0000*/ 	.byte	0x02, 0x09, 0x00, 0x00, 0x02, 0x02, 0x01, 0x00, 0x02, 0x05, 0x05, 0x00, 0x03, 0x07, 0x01, 0x01
        /*0010*/ 	.byte	0x02, 0x03, 0x00, 0x00, 0x02, 0x06, 0x01, 0x00, 0x04, 0x0b, 0x08, 0x00, 0x09, 0x00, 0x00, 0x00
        /*0020*/ 	.byte	0x00, 0x00, 0x00, 0x00


//--------------------- .nv.info._Z26matrixMultiplicationKernelPfS_S_ --------------------------
	.section	.nv.info._Z26matrixMultiplicationKernelPfS_S_,"",@"SHT_CUDA_INFO"
	.sectionflags	@""
	.align	4


	//----- nvinfo : EIATTR_CUDA_API_VERSION
	.align		4
        /*0000*/ 	.byte	0x04, 0x37
        /*0002*/ 	.short	(.L_7 - .L_6)
.L_6:
        /*0004*/ 	.word	0x00000082


	//----- nvinfo : EIATTR_KPARAM_INFO
	.align		4
.L_7:
        /*0008*/ 	.byte	0x04, 0x17
        /*000a*/ 	.short	(.L_9 - .L_8)
.L_8:
        /*000c*/ 	.word	0x00000000
        /*0010*/ 	.short	0x0002
        /*0012*/ 	.short	0x0010
        /*0014*/ 	.byte	0x00, 0xf5, 0x21, 0x00


	//----- nvinfo : EIATTR_KPARAM_INFO
	.align		4
.L_9:
        /*0018*/ 	.byte	0x04, 0x17
        /*001a*/ 	.short	(.L_11 - .L_10)
.L_10:
        /*001c*/ 	.word	0x00000000
        /*0020*/ 	.short	0x0001
        /*0022*/ 	.short	0x0008
        /*0024*/ 	.byte	0x00, 0xf5, 0x21, 0x00


	//----- nvinfo : EIATTR_KPARAM_INFO
	.align		4
.L_11:
        /*0028*/ 	.byte	0x04, 0x17
        /*002a*/ 	.short	(.L_13 - .L_12)
.L_12:
        /*002c*/ 	.word	0x00000000
        /*0030*/ 	.short	0x0000
        /*0032*/ 	.short	0x0000
        /*0034*/ 	.byte	0x00, 0xf5, 0x21, 0x00


	//----- nvinfo : EIATTR_SPARSE_MMA_MASK
	.align		4
.L_13:
        /*0038*/ 	.byte	0x03, 0x50
        /*003a*/ 	.short	0x0000


	//----- nvinfo : EIATTR_MAXREG_COUNT
	.align		4
        /*003c*/ 	.byte	0x03, 0x1b
        /*003e*/ 	.short	0x00ff


	//----- nvinfo : EIATTR_MERCURY_ISA_VERSION
	.align		4
        /*0040*/ 	.byte	0x03, 0x5f
        /*0042*/ 	.short	0x0101


	//----- nvinfo : EIATTR_VRC_CTA_INIT_COUNT
	.align		4
        /*0044*/ 	.byte	0x02, 0x4a
	.zero		1
	.zero		1


	//----- nvinfo : EIATTR_EXIT_INSTR_OFFSETS
	.align		4
        /*0048*/ 	.byte	0x04, 0x1c
        /*004a*/ 	.short	(.L_15 - .L_14)


	//   ....[0]....
.L_14:
        /*004c*/ 	.word	0x000000b0


	//   ....[1]....
        /*0050*/ 	.word	0x00000520


	//----- nvinfo : EIATTR_CBANK_PARAM_SIZE
	.align		4
.L_15:
        /*0054*/ 	.byte	0x03, 0x19
        /*0056*/ 	.short	0x0018


	//----- nvinfo : EIATTR_PARAM_CBANK
	.align		4
        /*0058*/ 	.byte	0x04, 0x0a
        /*005a*/ 	.short	(.L_17 - .L_16)
	.align		4
.L_16:
        /*005c*/ 	.word	index@(.nv.constant0._Z26matrixMultiplicationKernelPfS_S_)
        /*0060*/ 	.short	0x0380
        /*0062*/ 	.short	0x0018


	//----- nvinfo : EIATTR_SW_WAR
	.align		4
.L_17:
        /*0064*/ 	.byte	0x04, 0x36
        /*0066*/ 	.short	(.L_19 - .L_18)
.L_18:
        /*0068*/ 	.word	0x00000008
.L_19:


//--------------------- .nv.callgraph             --------------------------
	.section	.nv.callgraph,"",@"SHT_CUDA_CALLGRAPH"
	.align	4
	.sectionentsize	8
	.align		4
        /*0000*/ 	.word	0x00000000
	.align		4
        /*0004*/ 	.word	0xffffffff
	.align		4
        /*0008*/ 	.word	0x00000000
	.align		4
        /*000c*/ 	.word	0xfffffffe
	.align		4
        /*0010*/ 	.word	0x00000000
	.align		4
        /*0014*/ 	.word	0xfffffffd
	.align		4
        /*0018*/ 	.word	0x00000000
	.align		4
        /*001c*/ 	.word	0xfffffffc


//--------------------- .text._Z26matrixMultiplicationKernelPfS_S_ --------------------------
	.section	.text._Z26matrixMultiplicationKernelPfS_S_,"ax",@progbits
	.align	128
        .global         _Z26matrixMultiplicationKernelPfS_S_
        .type           _Z26matrixMultiplicationKernelPfS_S_,@function
        .size           _Z26matrixMultiplicationKernelPfS_S_,(.L_x_1 - _Z26matrixMultiplicationKernelPfS_S_)
        .other          _Z26matrixMultiplicationKernelPfS_S_,@"STO_CUDA_ENTRY STV_DEFAULT"
_Z26matrixMultiplicationKernelPfS_S_:
.text._Z26matrixMultiplicationKernelPfS_S_:
[----:B------:R-:W-:Y:S01]  /*0000*/  LDC R1, c[0x0][0x37c] ;  /* 0x0000df00ff017b82 */ /* 0x000fe20000000800 */
[----:B------:R-:W0:Y:S07]  /*0010*/  S2R R0, SR_TID.Y ;  /* 0x0000000000007919 */ /* 0x000e2e0000002200 */
[----:B------:R-:W1:Y:S01]  /*0020*/  LDC R6, c[0x0][0x360] ;  /* 0x0000d800ff067b82 */ /* 0x000e620000000800 */
[----:B------:R-:W1:Y:S07]  /*0030*/  S2R R3, SR_TID.X ;  /* 0x0000000000037919 */ /* 0x000e6e0000002100 */
[----:B------:R-:W0:Y:S08]  /*0040*/  S2UR UR5, SR_CTAID.Y ;  /* 0x00000000000579c3 */ /* 0x000e300000002600 */
[----:B------:R-:W0:Y:S08]  /*0050*/  LDC R7, c[0x0][0x364] ;  /* 0x0000d900ff077b82 */ /* 0x000e300000000800 */
[----:B------:R-:W1:Y:S01]  /*0060*/  S2UR UR4, SR_CTAID.X ;  /* 0x00000000000479c3 */ /* 0x000e620000002500 */
[----:B0-----:R-:W-:-:S05]  /*0070*/  IMAD R7, R7, UR5, R0 ;  /* 0x0000000507077c24 */ /* 0x001fca000f8e0200 */
[----:B------:R-:W-:Y:S01]  /*0080*/  ISETP.GT.U32.AND P0, PT, R7, 0x13, PT ;  /* 0x000000130700780c */ /* 0x000fe20003f04070 */
[----:B-1----:R-:W-:-:S05]  /*0090*/  IMAD R6, R6, UR4, R3 ;  /* 0x0000000406067c24 */ /* 0x002fca000f8e0203 */
[----:B------:R-:W-:-:S13]  /*00a0*/  ISETP.GT.OR P0, PT, R6, 0x13, P0 ;  /* 0x000000130600780c */ /* 0x000fda0000704670 */
[----:B------:R-:W-:Y:S05]  /*00b0*/  @P0 EXIT ;  /* 0x000000000000094d */ /* 0x000fea0003800000 */
[----:B------:R-:W0:Y:S01]  /*00c0*/  LDC.64 R4, c[0x0][0x380] ;  /* 0x0000e000ff047b82 */ /* 0x000e220000000a00 */
[----:B------:R-:W1:Y:S01]  /*00d0*/  LDCU.64 UR4, c[0x0][0x358] ;  /* 0x00006b00ff0477ac */ /* 0x000e620008000a00 */
[----:B------:R-:W-:-:S06]  /*00e0*/  IMAD R6, R6, 0x14, RZ ;  /* 0x0000001406067824 */ /* 0x000fcc00078e02ff */
[----:B------:R-:W2:Y:S01]  /*00f0*/  LDC.64 R2, c[0x0][0x388] ;  /* 0x0000e200ff027b82 */ /* 0x000ea20000000a00 */
[----:B0-----:R-:W-:-:S05]  /*0100*/  IMAD.WIDE R4, R6, 0x4, R4 ;  /* 0x0000000406047825 */ /* 0x001fca00078e0204 */
[----:B-1----:R-:W3:Y:S01]  /*0110*/  LDG.E R0, desc[UR4][R4.64] ;  /* 0x0000000404007981 */ /* 0x002ee2000c1e1900 */
[----:B--2---:R-:W-:-:S03]  /*0120*/  IMAD.WIDE.U32 R2, R7, 0x4, R2 ;  /* 0x0000000407027825 */ /* 0x004fc600078e0002 */
[----:B------:R-:W2:Y:S04]  /*0130*/  LDG.E R27, desc[UR4][R4.64+0x4] ;  /* 0x00000404041b7981 */ /* 0x000ea8000c1e1900 */
[----:B------:R-:W3:Y:S04]  /*0140*/  LDG.E R13, desc[UR4][R2.64] ;  /* 0x00000004020d7981 */ /* 0x000ee8000c1e1900 */
[----:B------:R-:W2:Y:S04]  /*0150*/  LDG.E R12, desc[UR4][R2.64+0x50] ;  /* 0x00005004020c7981 */ /* 0x000ea8000c1e1900 */
[----:B------:R-:W4:Y:S04]  /*0160*/  LDG.E R19, desc[UR4][R4.64+0x8] ;  /* 0x0000080404137981 */ /* 0x000f28000c1e1900 */
[----:B------:R-:W4:Y:S04]  /*0170*/  LDG.E R16, desc[UR4][R2.64+0xa0] ;  /* 0x0000a00402107981 */ /* 0x000f28000c1e1900 */
[----:B------:R-:W5:Y:S04]  /*0180*/  LDG.E R14, desc[UR4][R4.64+0xc] ;  /* 0x00000c04040e7981 */ /* 0x000f68000c1e1900 */
        /* <DEDUP_REMOVED lines=14> */
[----:B------:R-:W5:Y:S01]  /*0270*/  LDG.E R29, desc[UR4][R2.64+0x5f0] ;  /* 0x0005f004021d7981 */ /* 0x000f62000c1e1900 */
[----:B---3--:R-:W-:-:S03]  /*0280*/  FFMA R0, R0, R13, RZ ;  /* 0x0000000d00007223 */ /* 0x008fc600000000ff */
[----:B------:R-:W3:Y:S01]  /*0290*/  LDG.E R13, desc[UR4][R2.64+0x320] ;  /* 0x00032004020d7981 */ /* 0x000ee2000c1e1900 */
[----:B--2---:R-:W-:-:S03]  /*02a0*/  FFMA R0, R27, R12, R0 ;  /* 0x0000000c1b007223 */ /* 0x004fc60000000000 */
[----:B------:R-:W3:Y:S01]  /*02b0*/  LDG.E R12, desc[UR4][R4.64+0x28] ;  /* 0x00002804040c7981 */ /* 0x000ee2000c1e1900 */
[----:B----4-:R-:W-:-:S03]  /*02c0*/  FFMA R27, R19, R16, R0 ;  /* 0x00000010131b7223 */ /* 0x010fc60000000000 */
[----:B------:R-:W2:Y:S04]  /*02d0*/  LDG.E R16, desc[UR4][R4.64+0x2c] ;  /* 0x00002c0404107981 */ /* 0x000ea8000c1e1900 */
[----:B------:R-:W2:Y:S01]  /*02e0*/  LDG.E R19, desc[UR4][R2.64+0x370] ;  /* 0x0003700402137981 */ /* 0x000ea2000c1e1900 */
[----:B-----5:R-:W-:-:S03]  /*02f0*/  FFMA R0, R14, R17, R27 ;  /* 0x000000110e007223 */ /* 0x020fc6000000001b */
[----:B------:R-:W4:Y:S04]  /*0300*/  LDG.E R14, desc[UR4][R4.64+0x30] ;  /* 0x00003004040e7981 */ /* 0x000f28000c1e1900 */
[----:B------:R-:W4:Y:S01]  /*0310*/  LDG.E R17, desc[UR4][R2.64+0x3c0] ;  /* 0x0003c00402117981 */ /* 0x000f22000c1e1900 */
[----:B------:R-:W-:-:S03]  /*0320*/  FFMA R27, R15, R24, R0 ;  /* 0x000000180f1b7223 */ /* 0x000fc60000000000 */
[----:B------:R-:W5:Y:S04]  /*0330*/  LDG.E R15, desc[UR4][R4.64+0x34] ;  /* 0x00003404040f7981 */ /* 0x000f68000c1e1900 */
[----:B------:R-:W5:Y:S01]  /*0340*/  LDG.E R0, desc[UR4][R2.64+0x410] ;  /* 0x0004100402007981 */ /* 0x000f62000c1e1900 */
        /* <DEDUP_REMOVED lines=11> */
[----:B------:R-:W5:Y:S04]  /*0400*/  LDG.E R11, desc[UR4][R2.64+0x550] ;  /* 0x00055004020b7981 */ /* 0x000f68000c1e1900 */
[----:B------:R-:W5:Y:S01]  /*0410*/  LDG.E R27, desc[UR4][R2.64+0x5a0] ;  /* 0x0005a004021b7981 */ /* 0x000f62000c1e1900 */
[----:B------:R-:W-:-:S03]  /*0420*/  FFMA R9, R9, R8, R24 ;  /* 0x0000000809097223 */ /* 0x000fc60000000018 */
[----:B------:R-:W5:Y:S01]  /*0430*/  LDG.E R24, desc[UR4][R4.64+0x4c] ;  /* 0x00004c0404187981 */ /* 0x000f62000c1e1900 */
[----:B------:R-:W-:Y:S01]  /*0440*/  IADD3 R7, PT, PT, R7, R6, RZ ;  /* 0x0000000607077210 */ /* 0x000fe20007ffe0ff */
[----:B---3--:R-:W-:-:S04]  /*0450*/  FFMA R9, R12, R13, R9 ;  /* 0x0000000d0c097223 */ /* 0x008fc80000000009 */
[----:B--2---:R-:W-:-:S04]  /*0460*/  FFMA R9, R16, R19, R9 ;  /* 0x0000001310097223 */ /* 0x004fc80000000009 */
[----:B----4-:R-:W-:Y:S02]  /*0470*/  FFMA R14, R14, R17, R9 ;  /* 0x000000110e0e7223 */ /* 0x010fe40000000009 */
[----:B------:R-:W0:Y:S02]  /*0480*/  LDC.64 R8, c[0x0][0x390] ;  /* 0x0000e400ff087b82 */ /* 0x000e240000000a00 */
[----:B-----5:R-:W-:-:S04]  /*0490*/  FFMA R15, R15, R0, R14 ;  /* 0x000000000f0f7223 */ /* 0x020fc8000000000e */
[----:B------:R-:W-:-:S04]  /*04a0*/  FFMA R15, R18, R21, R15 ;  /* 0x00000015120f7223 */ /* 0x000fc8000000000f */
[----:B------:R-:W-:-:S04]  /*04b0*/  FFMA R15, R20, R23, R15 ;  /* 0x00000017140f7223 */ /* 0x000fc8000000000f */
[----:B------:R-:W-:-:S04]  /*04c0*/  FFMA R15, R22, R25, R15 ;  /* 0x00000019160f7223 */ /* 0x000fc8000000000f */
[----:B------:R-:W-:-:S04]  /*04d0*/  FFMA R11, R10, R11, R15 ;  /* 0x0000000b0a0b7223 */ /* 0x000fc8000000000f */
[----:B------:R-:W-:Y:S01]  /*04e0*/  FFMA R11, R26, R27, R11 ;  /* 0x0000001b1a0b7223 */ /* 0x000fe2000000000b */
[----:B0-----:R-:W-:-:S04]  /*04f0*/  IMAD.WIDE R8, R7, 0x4, R8 ;  /* 0x0000000407087825 */ /* 0x001fc800078e0208 */
[----:B------:R-:W-:-:S05]  /*0500*/  FFMA R11, R24, R29, R11 ;  /* 0x0000001d180b7223 */ /* 0x000fca000000000b */
[----:B------:R-:W-:Y:S01]  /*0510*/  STG.E desc[UR4][R8.64], R11 ;  /* 0x0000000b08007986 */ /* 0x000fe2000c101904 */
[----:B------:R-:W-:Y:S05]  /*0520*/  EXIT ;  /* 0x000000000000794d */ /* 0x000fea0003800000 */
.L_x_0:
[----:B------:R-:W-:-:S00]  /*0530*/  BRA `(.L_x_0) ;  /* 0xfffffffc00fc7947 */ /* 0x000fc0000383ffff */
[----:B------:R-:W-:-:S00]  /*0540*/  NOP ;  /* 0x0000000000007918 */ /* 0x000fc00000000000 */
        /* <DEDUP_REMOVED lines=11> */
.L_x_1:


//--------------------- .nv.shared.reserved.0     --------------------------
	.section	.nv.shared.reserved.0,"aw",@nobits
	.weak		__nv_reservedSMEM_offset_0_alias
	.size		__nv_reservedSMEM_offset_0_alias, 0, 64
	.other		__nv_reservedSMEM_offset_0_alias,@"STO_CUDA_RESERVED_SHARED STV_DEFAULT"
__nv_reservedSMEM_offset_0_alias:
	.zero		0
	.zero		64


//--------------------- .nv.constant0._Z26matrixMultiplicationKernelPfS_S_ --------------------------
	.section	.nv.constant0._Z26matrixMultiplicationKernelPfS_S_,"a",@progbits
	.sectionflags	@""
	.align	4
.nv.constant0._Z26matrixMultiplicationKernelPfS_S_:
	.zero		920


//--------------------- SYMBOLS --------------------------

	.type		.nv.reservedSmem.offset0,@object
	.size		.nv.reservedSmem.offset0,0x4
